//
// Generated by NVIDIA NVVM Compiler
//
// Compiler Build ID: CL-36424714
// Cuda compilation tools, release 13.0, V13.0.88
// Based on NVVM 20.0.0
//

.version 9.0
.target sm_100
.address_size 64

	// .globl	_Z6filterPiS_

.visible .entry _Z6filterPiS_(
	.param .u64 .ptr .align 1 _Z6filterPiS__param_0,
	.param .u64 .ptr .align 1 _Z6filterPiS__param_1
)
{
	.reg .pred 	%p<16>;
	.reg .b32 	%r<64>;
	.reg .b64 	%rd<13>;

	ld.param.u64 	%rd3, [_Z6filterPiS__param_0];
	ld.param.u64 	%rd2, [_Z6filterPiS__param_1];
	cvta.to.global.u64 	%rd1, %rd3;
	mov.u32 	%r35, %ctaid.y;
	mov.u32 	%r36, %ntid.y;
	mov.u32 	%r37, %tid.y;
	mad.lo.s32 	%r1, %r35, %r36, %r37;
	mov.u32 	%r38, %ctaid.x;
	mov.u32 	%r39, %ntid.x;
	mov.u32 	%r40, %tid.x;
	mad.lo.s32 	%r2, %r38, %r39, %r40;
	max.u32 	%r41, %r1, 1;
	add.s32 	%r54, %r41, -1;
	max.s32 	%r4, %r2, 1;
	add.s32 	%r5, %r4, -1;
	min.u32 	%r6, %r1, 8;
	add.s32 	%r42, %r6, 1;
	setp.gt.u32 	%p1, %r54, %r42;
	@%p1 bra 	$L__BB0_12;
	min.s32 	%r7, %r2, 8;
	add.s32 	%r8, %r7, 1;
	add.s32 	%r9, %r4, 1;
	mad.lo.s32 	%r44, %r54, 10, %r4;
	add.s32 	%r53, %r44, -1;
	min.u32 	%r45, %r1, 1;
	neg.s32 	%r52, %r45;
	mov.b32 	%r62, 0;
	mov.u32 	%r61, %r62;
$L__BB0_2:
	mov.u32 	%r14, %r54;
	setp.gt.s32 	%p2, %r5, %r8;
	@%p2 bra 	$L__BB0_10;
	setp.eq.s32 	%p3, %r5, %r2;
	setp.eq.s32 	%p4, %r52, 0;
	and.pred  	%p5, %p4, %p3;
	@%p5 bra 	$L__BB0_5;
	mul.wide.u32 	%rd4, %r53, 4;
	add.s64 	%rd5, %rd1, %rd4;
	ld.global.u32 	%r46, [%rd5];
	add.s32 	%r61, %r46, %r61;
	add.s32 	%r62, %r62, 1;
$L__BB0_5:
	setp.gt.s32 	%p6, %r5, %r7;
	@%p6 bra 	$L__BB0_10;
	setp.eq.s32 	%p7, %r52, 0;
	setp.gt.s32 	%p8, %r2, 0;
	and.pred  	%p9, %p7, %p8;
	@%p9 bra 	$L__BB0_8;
	add.s32 	%r47, %r53, 1;
	mul.wide.u32 	%rd6, %r47, 4;
	add.s64 	%rd7, %rd1, %rd6;
	ld.global.u32 	%r48, [%rd7];
	add.s32 	%r61, %r48, %r61;
	add.s32 	%r62, %r62, 1;
$L__BB0_8:
	setp.eq.s32 	%p10, %r52, 0;
	setp.eq.s32 	%p11, %r9, %r2;
	setp.gt.s32 	%p12, %r4, %r7;
	and.pred  	%p13, %p10, %p11;
	or.pred  	%p14, %p12, %p13;
	@%p14 bra 	$L__BB0_10;
	add.s32 	%r49, %r53, 1;
	mul.wide.u32 	%rd8, %r49, 4;
	add.s64 	%rd9, %rd1, %rd8;
	ld.global.u32 	%r50, [%rd9+4];
	add.s32 	%r61, %r50, %r61;
	add.s32 	%r62, %r62, 1;
$L__BB0_10:
	add.s32 	%r54, %r14, 1;
	add.s32 	%r53, %r53, 10;
	add.s32 	%r52, %r52, 1;
	setp.le.u32 	%p15, %r14, %r6;
	@%p15 bra 	$L__BB0_2;
	div.s32 	%r63, %r61, %r62;
$L__BB0_12:
	cvta.to.global.u64 	%rd10, %rd2;
	mad.lo.s32 	%r51, %r1, 10, %r2;
	mul.wide.s32 	%rd11, %r51, 4;
	add.s64 	%rd12, %rd10, %rd11;
	st.global.u32 	[%rd12], %r63;
	ret;

}


// ===== COMPILED SASS (sm_100) =====

	.target	sm_100

	.elftype	@"ET_EXEC"


//--------------------- .note.nv.tkinfo           --------------------------
	.section	.note.nv.tkinfo,"",@"SHT_NOTE"
	.sectionflags	@"SHF_NOTE_NV_TKINFO"
	.tkinfo
        /*0018*/ 	.word	0x00000002
        /*0030*/ 	.string	""
        /*0030*/ 	.string	"ptxas"
        /*0030*/ 	.string	"Cuda compilation tools, release 13.0, V13.0.88"
        /*0030*/ 	.string	"Build cuda_13.0.r13.0/compiler.36424714_0"
        /*0030*/ 	.string	"-arch sm_100 -m 64 "



//--------------------- .note.nv.cuinfo           --------------------------
	.section	.note.nv.cuinfo,"",@"SHT_NOTE"
	.sectionflags	@"SHF_NOTE_NV_CUINFO"
        /*0018*/ 	.short	0x0002
        /*001a*/ 	.short	0x0064
        /*001c*/ 	.short	0x0082
	.zero		2


//--------------------- .nv.info                  --------------------------
	.section	.nv.info,"",@"SHT_CUDA_INFO"
	.align	4


	//----- nvinfo : EIATTR_REGCOUNT
	.align		4
        /*0000*/ 	.byte	0x04, 0x2f
        /*0002*/ 	.short	(.L_1 - .L_0)
	.align		4
.L_0:
        /*0004*/ 	.word	index@(_Z6filterPiS_)
        /*0008*/ 	.word	0x00000018


	//----- nvinfo : EIATTR_FRAME_SIZE
	.align		4
.L_1:
        /*000c*/ 	.byte	0x04, 0x11
        /*000e*/ 	.short	(.L_3 - .L_2)
	.align		4
.L_2:
        /*0010*/ 	.word	index@(_Z6filterPiS_)
        /*0014*/ 	.word	0x00000000


	//----- nvinfo : EIATTR_MIN_STACK_SIZE
	.align		4
.L_3:
        /*0018*/ 	.byte	0x04, 0x12
        /*001a*/ 	.short	(.L_5 - .L_4)
	.align		4
.L_4:
        /*001c*/ 	.word	index@(_Z6filterPiS_)
        /*0020*/ 	.word	0x00000000
.L_5:


//--------------------- .nv.compat                --------------------------
	.section	.nv.compat,"",@"SHT_CUDA_COMPAT_INFO"
	.align	4
        /*0000*/ 	.byte	0x02, 0x09, 0x00, 0x00, 0x02, 0x02, 0x01, 0x00, 0x02, 0x05, 0x05, 0x00, 0x03, 0x07, 0x01, 0x01
        /*0010*/ 	.byte	0x02, 0x03, 0x00, 0x00, 0x02, 0x06, 0x01, 0x00, 0x04, 0x0b, 0x08, 0x00, 0x09, 0x00, 0x00, 0x00
        /*0020*/ 	.byte	0x00, 0x00, 0x00, 0x00


//--------------------- .nv.info._Z6filterPiS_    --------------------------
	.section	.nv.info._Z6filterPiS_,"",@"SHT_CUDA_INFO"
	.sectionflags	@""
	.align	4


	//----- nvinfo : EIATTR_CUDA_API_VERSION
	.align		4
        /*0000*/ 	.byte	0x04, 0x37
        /*0002*/ 	.short	(.L_7 - .L_6)
.L_6:
        /*0004*/ 	.word	0x00000082


	//----- nvinfo : EIATTR_KPARAM_INFO
	.align		4
.L_7:
        /*0008*/ 	.byte	0x04, 0x17
        /*000a*/ 	.short	(.L_9 - .L_8)
.L_8:
        /*000c*/ 	.word	0x00000000
        /*0010*/ 	.short	0x0001
        /*0012*/ 	.short	0x0008
        /*0014*/ 	.byte	0x00, 0xf5, 0x21, 0x00


	//----- nvinfo : EIATTR_KPARAM_INFO
	.align		4
.L_9:
        /*0018*/ 	.byte	0x04, 0x17
        /*001a*/ 	.short	(.L_11 - .L_10)
.L_10:
        /*001c*/ 	.word	0x00000000
        /*0020*/ 	.short	0x0000
        /*0022*/ 	.short	0x0000
        /*0024*/ 	.byte	0x00, 0xf5, 0x21, 0x00


	//----- nvinfo : EIATTR_SPARSE_MMA_MASK
	.align		4
.L_11:
        /*0028*/ 	.byte	0x03, 0x50
        /*002a*/ 	.short	0x0000


	//----- nvinfo : EIATTR_MAXREG_COUNT
	.align		4
        /*002c*/ 	.byte	0x03, 0x1b
        /*002e*/ 	.short	0x00ff


	//----- nvinfo : EIATTR_MERCURY_ISA_VERSION
	.align		4
        /*0030*/ 	.byte	0x03, 0x5f
        /*0032*/ 	.short	0x0101


	//----- nvinfo : EIATTR_VRC_CTA_INIT_COUNT
	.align		4
        /*0034*/ 	.byte	0x02, 0x4a
	.zero		1
	.zero		1


	//----- nvinfo : EIATTR_EXIT_INSTR_OFFSETS
	.align		4
        /*0038*/ 	.byte	0x04, 0x1c
        /*003a*/ 	.short	(.L_13 - .L_12)


	//   ....[0]....
.L_12:
        /*003c*/ 	.word	0x00000630


	//----- nvinfo : EIATTR_CRS_STACK_SIZE
	.align		4
.L_13:
        /*0040*/ 	.byte	0x04, 0x1e
        /*0042*/ 	.short	(.L_15 - .L_14)
.L_14:
        /*0044*/ 	.word	0x00000000


	//----- nvinfo : EIATTR_CBANK_PARAM_SIZE
	.align		4
.L_15:
        /*0048*/ 	.byte	0x03, 0x19
        /*004a*/ 	.short	0x0010


	//----- nvinfo : EIATTR_PARAM_CBANK
	.align		4
        /*004c*/ 	.byte	0x04, 0x0a
        /*004e*/ 	.short	(.L_17 - .L_16)
	.align		4
.L_16:
        /*0050*/ 	.word	index@(.nv.constant0._Z6filterPiS_)
        /*0054*/ 	.short	0x0380
        /*0056*/ 	.short	0x0010


	//----- nvinfo : EIATTR_SW_WAR
	.align		4
.L_17:
        /*0058*/ 	.byte	0x04, 0x36
        /*005a*/ 	.short	(.L_19 - .L_18)
.L_18:
        /*005c*/ 	.word	0x00000008
.L_19:


//--------------------- .nv.callgraph             --------------------------
	.section	.nv.callgraph,"",@"SHT_CUDA_CALLGRAPH"
	.align	4
	.sectionentsize	8
	.align		4
        /*0000*/ 	.word	0x00000000
	.align		4
        /*0004*/ 	.word	0xffffffff
	.align		4
        /*0008*/ 	.word	0x00000000
	.align		4
        /*000c*/ 	.word	0xfffffffe
	.align		4
        /*0010*/ 	.word	0x00000000
	.align		4
        /*0014*/ 	.word	0xfffffffd
	.align		4
        /*0018*/ 	.word	0x00000000
	.align		4
        /*001c*/ 	.word	0xfffffffc


//--------------------- .text._Z6filterPiS_       --------------------------
	.section	.text._Z6filterPiS_,"ax",@progbits
	.align	128
        .global         _Z6filterPiS_
        .type           _Z6filterPiS_,@function
        .size           _Z6filterPiS_,(.L_x_9 - _Z6filterPiS_)
        .other          _Z6filterPiS_,@"STO_CUDA_ENTRY STV_DEFAULT"
_Z6filterPiS_:
.text._Z6filterPiS_:
[----:B------:R-:W-:Y:S01]  /*0000*/  LDC R1, c[0x0][0x37c] ;  /* 0x0000df00ff017b82 */ /* 0x000fe20000000800 */
[----:B------:R-:W0:Y:S07]  /*0010*/  S2R R3, SR_TID.Y ;  /* 0x0000000000037919 */ /* 0x000e2e0000002200 */
[----:B------:R-:W0:Y:S01]  /*0020*/  S2UR UR4, SR_CTAID.Y ;  /* 0x00000000000479c3 */ /* 0x000e220000002600 */
[----:B------:R-:W-:Y:S01]  /*0030*/  BSSY.RECONVERGENT B0, `(.L_x_0) ;  /* 0x000005b000007945 */ /* 0x000fe20003800200 */
[----:B------:R-:W1:Y:S06]  /*0040*/  S2R R6, SR_TID.X ;  /* 0x0000000000067919 */ /* 0x000e6c0000002100 */
[----:B------:R-:W0:Y:S08]  /*0050*/  LDC R0, c[0x0][0x364] ;  /* 0x0000d900ff007b82 */ /* 0x000e300000000800 */
[----:B------:R-:W1:Y:S08]  /*0060*/  S2UR UR6, SR_CTAID.X ;  /* 0x00000000000679c3 */ /* 0x000e700000002500 */
[----:B------:R-:W1:Y:S01]  /*0070*/  LDC R5, c[0x0][0x360] ;  /* 0x0000d800ff057b82 */ /* 0x000e620000000800 */
[----:B0-----:R-:W-:Y:S01]  /*0080*/  IMAD R0, R0, UR4, R3 ;  /* 0x0000000400007c24 */ /* 0x001fe2000f8e0203 */
[----:B------:R-:W0:Y:S04]  /*0090*/  LDCU.64 UR4, c[0x0][0x358] ;  /* 0x00006b00ff0477ac */ /* 0x000e280008000a00 */
[----:B------:R-:W-:-:S02]  /*00a0*/  VIMNMX.U32 R2, PT, PT, R0, 0x1, !PT ;  /* 0x0000000100027848 */ /* 0x000fc40007fe0000 */
[----:B------:R-:W-:-:S03]  /*00b0*/  VIMNMX.U32 R4, PT, PT, R0, 0x8, PT ;  /* 0x0000000800047848 */ /* 0x000fc60003fe0000 */
[----:B------:R-:W-:Y:S02]  /*00c0*/  VIADD R15, R2, 0xffffffff ;  /* 0xffffffff020f7836 */ /* 0x000fe40000000000 */
[----:B------:R-:W-:Y:S02]  /*00d0*/  VIADD R2, R4, 0x1 ;  /* 0x0000000104027836 */ /* 0x000fe40000000000 */
[----:B-1----:R-:W-:-:S03]  /*00e0*/  IMAD R5, R5, UR6, R6 ;  /* 0x0000000605057c24 */ /* 0x002fc6000f8e0206 */
[----:B------:R-:W-:-:S13]  /*00f0*/  ISETP.GT.U32.AND P0, PT, R15, R2, PT ;  /* 0x000000020f00720c */ /* 0x000fda0003f04070 */
[----:B0-----:R-:W-:Y:S05]  /*0100*/  @P0 BRA `(.L_x_1) ;  /* 0x0000000400340947 */ /* 0x001fea0003800000 */
[----:B------:R-:W0:Y:S01]  /*0110*/  LDC.64 R2, c[0x0][0x380] ;  /* 0x0000e000ff027b82 */ /* 0x000e220000000a00 */
[C---:B------:R-:W-:Y:S01]  /*0120*/  VIMNMX R10, PT, PT, R5.reuse, 0x1, !PT ;  /* 0x00000001050a7848 */ /* 0x040fe20007fe0100 */
[----:B------:R-:W-:Y:S01]  /*0130*/  HFMA2 R14, -RZ, RZ, 0, 0 ;  /* 0x00000000ff0e7431 */ /* 0x000fe200000001ff */
[----:B------:R-:W-:Y:S01]  /*0140*/  VIMNMX R11, PT, PT, R5, 0x8, PT ;  /* 0x00000008050b7848 */ /* 0x000fe20003fe0100 */
[----:B------:R-:W-:Y:S01]  /*0150*/  BSSY.RECONVERGENT B1, `(.L_x_2) ;  /* 0x000002e000017945 */ /* 0x000fe20003800200 */
[----:B------:R-:W-:Y:S01]  /*0160*/  VIMNMX.U32 R16, PT, PT, R0, 0x1, PT ;  /* 0x0000000100107848 */ /* 0x000fe20003fe0000 */
[C---:B------:R-:W-:Y:S01]  /*0170*/  VIADD R6, R10.reuse, 0x1 ;  /* 0x000000010a067836 */ /* 0x040fe20000000000 */
[----:B------:R-:W-:Y:S01]  /*0180*/  IADD3 R12, PT, PT, R10, -0x1, RZ ;  /* 0xffffffff0a0c7810 */ /* 0x000fe20007ffe0ff */
[----:B------:R-:W-:Y:S02]  /*0190*/  VIADD R7, R11, 0x1 ;  /* 0x000000010b077836 */ /* 0x000fe40000000000 */
[----:B------:R-:W-:Y:S01]  /*01a0*/  IMAD.MOV.U32 R13, RZ, RZ, RZ ;  /* 0x000000ffff0d7224 */ /* 0x000fe200078e00ff */
[----:B------:R-:W-:Y:S01]  /*01b0*/  ISETP.NE.AND P2, PT, R6, R5, PT ;  /* 0x000000050600720c */ /* 0x000fe20003f45270 */
[----:B------:R-:W-:Y:S01]  /*01c0*/  IMAD R6, R15, 0xa, R10 ;  /* 0x0000000a0f067824 */ /* 0x000fe200078e020a */
[----:B------:R-:W-:Y:S01]  /*01d0*/  ISETP.GT.AND P3, PT, R12, R7, PT ;  /* 0x000000070c00720c */ /* 0x000fe20003f64270 */
[----:B------:R-:W-:-:S02]  /*01e0*/  IMAD.MOV R16, RZ, RZ, -R16 ;  /* 0x000000ffff107224 */ /* 0x000fc400078e0a10 */
[----:B------:R-:W-:-:S10]  /*01f0*/  VIADD R17, R6, 0xffffffff ;  /* 0xffffffff06117836 */ /* 0x000fd40000000000 */
.L_x_7:
[----:B------:R-:W-:Y:S01]  /*0200*/  BSSY.RECONVERGENT B2, `(.L_x_3) ;  /* 0x000001f000027945 */ /* 0x000fe20003800200 */
[C---:B------:R-:W-:Y:S02]  /*0210*/  ISETP.GT.U32.AND P4, PT, R15.reuse, R4, PT ;  /* 0x000000040f00720c */ /* 0x040fe40003f84070 */
[----:B------:R-:W-:Y:S01]  /*0220*/  IADD3 R15, PT, PT, R15, 0x1, RZ ;  /* 0x000000010f0f7810 */ /* 0x000fe20007ffe0ff */
[----:B------:R-:W-:Y:S10]  /*0230*/  @P3 BRA `(.L_x_4) ;  /* 0x00000000006c3947 */ /* 0x000ff40003800000 */
[----:B------:R-:W-:Y:S01]  /*0240*/  ISETP.NE.AND P0, PT, R12, R5, PT ;  /* 0x000000050c00720c */ /* 0x000fe20003f05270 */
[----:B------:R-:W-:Y:S01]  /*0250*/  BSSY.RECONVERGENT B3, `(.L_x_5) ;  /* 0x0000008000037945 */ /* 0x000fe20003800200 */
[----:B------:R-:W-:Y:S02]  /*0260*/  ISETP.EQ.AND P5, PT, R16, RZ, PT ;  /* 0x000000ff1000720c */ /* 0x000fe40003fa2270 */
[----:B------:R-:W-:-:S11]  /*0270*/  ISETP.GT.AND P1, PT, R12, R11, PT ;  /* 0x0000000b0c00720c */ /* 0x000fd60003f24270 */
[----:B------:R-:W-:Y:S05]  /*0280*/  @!P0 BRA P5, `(.L_x_6) ;  /* 0x0000000000108947 */ /* 0x000fea0002800000 */
[----:B0-----:R-:W-:-:S06]  /*0290*/  IMAD.WIDE.U32 R6, R17, 0x4, R2 ;  /* 0x0000000411067825 */ /* 0x001fcc00078e0002 */
[----:B------:R-:W2:Y:S01]  /*02a0*/  LDG.E R7, desc[UR4][R6.64] ;  /* 0x0000000406077981 */ /* 0x000ea2000c1e1900 */
[----:B------:R-:W-:Y:S02]  /*02b0*/  VIADD R13, R13, 0x1 ;  /* 0x000000010d0d7836 */ /* 0x000fe40000000000 */
[----:B--2---:R-:W-:-:S07]  /*02c0*/  IMAD.IADD R14, R14, 0x1, R7 ;  /* 0x000000010e0e7824 */ /* 0x004fce00078e0207 */
.L_x_6:
[----:B------:R-:W-:Y:S05]  /*02d0*/  BSYNC.RECONVERGENT B3 ;  /* 0x0000000000037941 */ /* 0x000fea0003800200 */
.L_x_5:
[----:B------:R-:W-:Y:S05]  /*02e0*/  @P1 BRA `(.L_x_4) ;  /* 0x0000000000401947 */ /* 0x000fea0003800000 */
[----:B------:R-:W-:Y:S02]  /*02f0*/  ISETP.GT.AND P0, PT, R5, RZ, PT ;  /* 0x000000ff0500720c */ /* 0x000fe40003f04270 */
[C---:B------:R-:W-:Y:S02]  /*0300*/  ISETP.EQ.AND P1, PT, R16.reuse, RZ, !P2 ;  /* 0x000000ff1000720c */ /* 0x040fe40005722270 */
[----:B------:R-:W-:Y:S02]  /*0310*/  ISETP.EQ.AND P0, PT, R16, RZ, P0 ;  /* 0x000000ff1000720c */ /* 0x000fe40000702270 */
[----:B------:R-:W-:-:S11]  /*0320*/  ISETP.GT.OR P1, PT, R10, R11, P1 ;  /* 0x0000000b0a00720c */ /* 0x000fd60000f24670 */
[----:B------:R-:W1:Y:S01]  /*0330*/  @!P0 LDC.64 R8, c[0x0][0x380] ;  /* 0x0000e000ff088b82 */ /* 0x000e620000000a00 */
[C---:B------:R-:W-:Y:S01]  /*0340*/  @!P0 IADD3 R19, PT, PT, R17.reuse, 0x1, RZ ;  /* 0x0000000111138810 */ /* 0x040fe20007ffe0ff */
[----:B------:R-:W-:-:S06]  /*0350*/  @!P1 VIADD R21, R17, 0x1 ;  /* 0x0000000111159836 */ /* 0x000fcc0000000000 */
[----:B------:R-:W2:Y:S01]  /*0360*/  @!P1 LDC.64 R6, c[0x0][0x380] ;  /* 0x0000e000ff069b82 */ /* 0x000ea20000000a00 */
[----:B-1----:R-:W-:-:S06]  /*0370*/  @!P0 IMAD.WIDE.U32 R8, R19, 0x4, R8 ;  /* 0x0000000413088825 */ /* 0x002fcc00078e0008 */
[----:B------:R-:W3:Y:S01]  /*0380*/  @!P0 LDG.E R9, desc[UR4][R8.64] ;  /* 0x0000000408098981 */ /* 0x000ee2000c1e1900 */
[----:B--2---:R-:W-:-:S06]  /*0390*/  @!P1 IMAD.WIDE.U32 R6, R21, 0x4, R6 ;  /* 0x0000000415069825 */ /* 0x004fcc00078e0006 */
[----:B------:R-:W2:Y:S01]  /*03a0*/  @!P1 LDG.E R7, desc[UR4][R6.64+0x4] ;  /* 0x0000040406079981 */ /* 0x000ea2000c1e1900 */
[----:B------:R-:W-:-:S04]  /*03b0*/  @!P0 VIADD R13, R13, 0x1 ;  /* 0x000000010d0d8836 */ /* 0x000fc80000000000 */
[----:B------:R-:W-:Y:S01]  /*03c0*/  @!P1 VIADD R13, R13, 0x1 ;  /* 0x000000010d0d9836 */ /* 0x000fe20000000000 */
[----:B---3--:R-:W-:-:S05]  /*03d0*/  @!P0 IADD3 R14, PT, PT, R14, R9, RZ ;  /* 0x000000090e0e8210 */ /* 0x008fca0007ffe0ff */
[----:B--2---:R-:W-:-:S07]  /*03e0*/  @!P1 IMAD.IADD R14, R14, 0x1, R7 ;  /* 0x000000010e0e9824 */ /* 0x004fce00078e0207 */
.L_x_4:
[----:B------:R-:W-:Y:S05]  /*03f0*/  BSYNC.RECONVERGENT B2 ;  /* 0x0000000000027941 */ /* 0x000fea0003800200 */
.L_x_3:
[----:B------:R-:W-:Y:S01]  /*0400*/  IADD3 R17, PT, PT, R17, 0xa, RZ ;  /* 0x0000000a11117810 */ /* 0x000fe20007ffe0ff */
[----:B------:R-:W-:Y:S01]  /*0410*/  VIADD R16, R16, 0x1 ;  /* 0x0000000110107836 */ /* 0x000fe20000000000 */
[----:B------:R-:W-:Y:S06]  /*0420*/  @!P4 BRA `(.L_x_7) ;  /* 0xfffffffc0074c947 */ /* 0x000fec000383ffff */
[----:B------:R-:W-:Y:S05]  /*0430*/  BSYNC.RECONVERGENT B1 ;  /* 0x0000000000017941 */ /* 0x000fea0003800200 */
.L_x_2:
[-C--:B------:R-:W-:Y:S02]  /*0440*/  IABS R7, R13.reuse ;  /* 0x0000000d00077213 */ /* 0x080fe40000000000 */
[----:B------:R-:W-:Y:S02]  /*0450*/  IABS R8, R14 ;  /* 0x0000000e00087213 */ /* 0x000fe40000000000 */
[----:B------:R-:W1:Y:S01]  /*0460*/  I2F.RP R4, R7 ;  /* 0x0000000700047306 */ /* 0x000e620000209400 */
[-C--:B------:R-:W-:Y:S02]  /*0470*/  IABS R10, R13.reuse ;  /* 0x0000000d000a7213 */ /* 0x080fe40000000000 */
[----:B------:R-:W-:-:S04]  /*0480*/  LOP3.LUT R14, R14, R13, RZ, 0x3c, !PT ;  /* 0x0000000d0e0e7212 */ /* 0x000fc800078e3cff */
[----:B------:R-:W-:Y:S01]  /*0490*/  ISETP.GE.AND P2, PT, R14, RZ, PT ;  /* 0x000000ff0e00720c */ /* 0x000fe20003f46270 */
[----:B-1----:R-:W0:Y:S02]  /*04a0*/  MUFU.RCP R4, R4 ;  /* 0x0000000400047308 */ /* 0x002e240000001000 */
[----:B0-----:R-:W-:Y:S01]  /*04b0*/  VIADD R2, R4, 0xffffffe ;  /* 0x0ffffffe04027836 */ /* 0x001fe20000000000 */
[----:B------:R-:W-:-:S05]  /*04c0*/  IADD3 R4, PT, PT, RZ, -R10, RZ ;  /* 0x8000000aff047210 */ /* 0x000fca0007ffe0ff */
[----:B------:R0:W1:Y:S02]  /*04d0*/  F2I.FTZ.U32.TRUNC.NTZ R3, R2 ;  /* 0x0000000200037305 */ /* 0x000064000021f000 */
[----:B0-----:R-:W-:Y:S01]  /*04e0*/  IMAD.MOV.U32 R2, RZ, RZ, RZ ;  /* 0x000000ffff027224 */ /* 0x001fe200078e00ff */
[----:B-1----:R-:W-:-:S05]  /*04f0*/  IADD3 R6, PT, PT, RZ, -R3, RZ ;  /* 0x80000003ff067210 */ /* 0x002fca0007ffe0ff */
[----:B------:R-:W-:Y:S02]  /*0500*/  IMAD R9, R6, R7, RZ ;  /* 0x0000000706097224 */ /* 0x000fe400078e02ff */
[----:B------:R-:W-:Y:S02]  /*0510*/  IMAD.MOV.U32 R6, RZ, RZ, R8 ;  /* 0x000000ffff067224 */ /* 0x000fe400078e0008 */
[----:B------:R-:W-:-:S06]  /*0520*/  IMAD.HI.U32 R3, R3, R9, R2 ;  /* 0x0000000903037227 */ /* 0x000fcc00078e0002 */
[----:B------:R-:W-:-:S04]  /*0530*/  IMAD.HI.U32 R3, R3, R6, RZ ;  /* 0x0000000603037227 */ /* 0x000fc800078e00ff */
[----:B------:R-:W-:-:S05]  /*0540*/  IMAD R2, R3, R4, R6 ;  /* 0x0000000403027224 */ /* 0x000fca00078e0206 */
[----:B------:R-:W-:-:S13]  /*0550*/  ISETP.GT.U32.AND P1, PT, R7, R2, PT ;  /* 0x000000020700720c */ /* 0x000fda0003f24070 */
[----:B------:R-:W-:Y:S02]  /*0560*/  @!P1 IMAD.IADD R2, R2, 0x1, -R7 ;  /* 0x0000000102029824 */ /* 0x000fe400078e0a07 */
[----:B------:R-:W-:Y:S01]  /*0570*/  @!P1 VIADD R3, R3, 0x1 ;  /* 0x0000000103039836 */ /* 0x000fe20000000000 */
[----:B------:R-:W-:Y:S02]  /*0580*/  ISETP.NE.AND P1, PT, R13, RZ, PT ;  /* 0x000000ff0d00720c */ /* 0x000fe40003f25270 */
[----:B------:R-:W-:-:S13]  /*0590*/  ISETP.GE.U32.AND P0, PT, R2, R7, PT ;  /* 0x000000070200720c */ /* 0x000fda0003f06070 */
[----:B------:R-:W-:-:S05]  /*05a0*/  @P0 IADD3 R3, PT, PT, R3, 0x1, RZ ;  /* 0x0000000103030810 */ /* 0x000fca0007ffe0ff */
[----:B------:R-:W-:-:S05]  /*05b0*/  IMAD.MOV.U32 R7, RZ, RZ, R3 ;  /* 0x000000ffff077224 */ /* 0x000fca00078e0003 */
[----:B------:R-:W-:Y:S02]  /*05c0*/  @!P2 IADD3 R7, PT, PT, -R7, RZ, RZ ;  /* 0x000000ff0707a210 */ /* 0x000fe40007ffe1ff */
[----:B------:R-:W-:-:S07]  /*05d0*/  @!P1 LOP3.LUT R7, RZ, R13, RZ, 0x33, !PT ;  /* 0x0000000dff079212 */ /* 0x000fce00078e33ff */
.L_x_1:
[----:B------:R-:W-:Y:S05]  /*05e0*/  BSYNC.RECONVERGENT B0 ;  /* 0x0000000000007941 */ /* 0x000fea0003800200 */
.L_x_0:
[----:B------:R-:W0:Y:S01]  /*05f0*/  LDC.64 R2, c[0x0][0x388] ;  /* 0x0000e200ff027b82 */ /* 0x000e220000000a00 */
[----:B------:R-:W-:-:S04]  /*0600*/  IMAD R5, R0, 0xa, R5 ;  /* 0x0000000a00057824 */ /* 0x000fc800078e0205 */
[----:B0-----:R-:W-:-:S05]  /*0610*/  IMAD.WIDE R2, R5, 0x4, R2 ;  /* 0x0000000405027825 */ /* 0x001fca00078e0202 */
[----:B------:R-:W-:Y:S01]  /*0620*/  STG.E desc[UR4][R2.64], R7 ;  /* 0x0000000702007986 */ /* 0x000fe2000c101904 */
[----:B------:R-:W-:Y:S05]  /*0630*/  EXIT ;  /* 0x000000000000794d */ /* 0x000fea0003800000 */
.L_x_8:
[----:B------:R-:W-:-:S00]  /*0640*/  BRA `(.L_x_8) ;  /* 0xfffffffc00fc7947 */ /* 0x000fc0000383ffff */
[----:B------:R-:W-:-:S00]  /*0650*/  NOP ;  /* 0x0000000000007918 */ /* 0x000fc00000000000 */
        /* <DEDUP_REMOVED lines=10> */
.L_x_9:


//--------------------- .nv.shared.reserved.0     --------------------------
	.section	.nv.shared.reserved.0,"aw",@nobits
	.weak		__nv_reservedSMEM_offset_0_alias
	.size		__nv_reservedSMEM_offset_0_alias, 0, 64
	.other		__nv_reservedSMEM_offset_0_alias,@"STO_CUDA_RESERVED_SHARED STV_DEFAULT"
__nv_reservedSMEM_offset_0_alias:
	.zero		0
	.zero		64


//--------------------- .nv.constant0._Z6filterPiS_ --------------------------
	.section	.nv.constant0._Z6filterPiS_,"a",@progbits
	.sectionflags	@""
	.align	4
.nv.constant0._Z6filterPiS_:
	.zero		912


//--------------------- SYMBOLS --------------------------

	.type		.nv.reservedSmem.offset0,@object
	.size		.nv.reservedSmem.offset0,0x4
